//
// Generated by NVIDIA NVVM Compiler
//
// Compiler Build ID: CL-36424714
// Cuda compilation tools, release 13.0, V13.0.88
// Based on NVVM 20.0.0
//

.version 9.0
.target sm_100
.address_size 64

	// .globl	_Z14BankConfKernelPy
// _ZZ14BankConfKernelPyE6shared has been demoted

.visible .entry _Z14BankConfKernelPy(
	.param .u64 .ptr .align 1 _Z14BankConfKernelPy_param_0
)
{
	.reg .b32 	%r<5>;
	.reg .b32 	%f<3>;
	.reg .b64 	%rd<6>;
	// demoted variable
	.shared .align 4 .b8 _ZZ14BankConfKernelPyE6shared[4096];
	ld.param.u64 	%rd3, [_Z14BankConfKernelPy_param_0];
	cvta.to.global.u64 	%rd4, %rd3;
	// begin inline asm
	mov.u64 	%rd1, %clock64;
	// end inline asm
	mov.u32 	%r1, %tid.x;
	shl.b32 	%r2, %r1, 7;
	mov.u32 	%r3, _ZZ14BankConfKernelPyE6shared;
	add.s32 	%r4, %r3, %r2;
	ld.shared.f32 	%f1, [%r4];
	add.f32 	%f2, %f1, 0f3F800000;
	st.shared.f32 	[%r4], %f2;
	// begin inline asm
	mov.u64 	%rd2, %clock64;
	// end inline asm
	sub.s64 	%rd5, %rd2, %rd1;
	st.global.u64 	[%rd4], %rd5;
	ret;

}


// ===== COMPILED SASS (sm_100) =====

	.target	sm_100

	.elftype	@"ET_EXEC"


//--------------------- .note.nv.tkinfo           --------------------------
	.section	.note.nv.tkinfo,"",@"SHT_NOTE"
	.sectionflags	@"SHF_NOTE_NV_TKINFO"
	.tkinfo
        /*0018*/ 	.word	0x00000002
        /*0030*/ 	.string	""
        /*0030*/ 	.string	"ptxas"
        /*0030*/ 	.string	"Cuda compilation tools, release 13.0, V13.0.88"
        /*0030*/ 	.string	"Build cuda_13.0.r13.0/compiler.36424714_0"
        /*0030*/ 	.string	"-arch sm_100 -m 64 "



//--------------------- .note.nv.cuinfo           --------------------------
	.section	.note.nv.cuinfo,"",@"SHT_NOTE"
	.sectionflags	@"SHF_NOTE_NV_CUINFO"
        /*0018*/ 	.short	0x0002
        /*001a*/ 	.short	0x0064
        /*001c*/ 	.short	0x0082
	.zero		2


//--------------------- .nv.info                  --------------------------
	.section	.nv.info,"",@"SHT_CUDA_INFO"
	.align	4


	//----- nvinfo : EIATTR_REGCOUNT
	.align		4
        /*0000*/ 	.byte	0x04, 0x2f
        /*0002*/ 	.short	(.L_1 - .L_0)
	.align		4
.L_0:
        /*0004*/ 	.word	index@(_Z14BankConfKernelPy)
        /*0008*/ 	.word	0x0000000a


	//----- nvinfo : EIATTR_FRAME_SIZE
	.align		4
.L_1:
        /*000c*/ 	.byte	0x04, 0x11
        /*000e*/ 	.short	(.L_3 - .L_2)
	.align		4
.L_2:
        /*0010*/ 	.word	index@(_Z14BankConfKernelPy)
        /*0014*/ 	.word	0x00000000


	//----- nvinfo : EIATTR_MIN_STACK_SIZE
	.align		4
.L_3:
        /*0018*/ 	.byte	0x04, 0x12
        /*001a*/ 	.short	(.L_5 - .L_4)
	.align		4
.L_4:
        /*001c*/ 	.word	index@(_Z14BankConfKernelPy)
        /*0020*/ 	.word	0x00000000
.L_5:


//--------------------- .nv.compat                --------------------------
	.section	.nv.compat,"",@"SHT_CUDA_COMPAT_INFO"
	.align	4
        /*0000*/ 	.byte	0x02, 0x09, 0x00, 0x00, 0x02, 0x02, 0x01, 0x00, 0x02, 0x05, 0x05, 0x00, 0x03, 0x07, 0x01, 0x01
        /*0010*/ 	.byte	0x02, 0x03, 0x00, 0x00, 0x02, 0x06, 0x01, 0x00, 0x04, 0x0b, 0x08, 0x00, 0x09, 0x00, 0x00, 0x00
        /*0020*/ 	.byte	0x00, 0x00, 0x00, 0x00


//--------------------- .nv.info._Z14BankConfKernelPy --------------------------
	.section	.nv.info._Z14BankConfKernelPy,"",@"SHT_CUDA_INFO"
	.sectionflags	@""
	.align	4


	//----- nvinfo : EIATTR_CUDA_API_VERSION
	.align		4
        /*0000*/ 	.byte	0x04, 0x37
        /*0002*/ 	.short	(.L_7 - .L_6)
.L_6:
        /*0004*/ 	.word	0x00000082


	//----- nvinfo : EIATTR_KPARAM_INFO
	.align		4
.L_7:
        /*0008*/ 	.byte	0x04, 0x17
        /*000a*/ 	.short	(.L_9 - .L_8)
.L_8:
        /*000c*/ 	.word	0x00000000
        /*0010*/ 	.short	0x0000
        /*0012*/ 	.short	0x0000
        /*0014*/ 	.byte	0x00, 0xf5, 0x21, 0x00


	//----- nvinfo : EIATTR_SPARSE_MMA_MASK
	.align		4
.L_9:
        /*0018*/ 	.byte	0x03, 0x50
        /*001a*/ 	.short	0x0000


	//----- nvinfo : EIATTR_MAXREG_COUNT
	.align		4
        /*001c*/ 	.byte	0x03, 0x1b
        /*001e*/ 	.short	0x00ff


	//----- nvinfo : EIATTR_MERCURY_ISA_VERSION
	.align		4
        /*0020*/ 	.byte	0x03, 0x5f
        /*0022*/ 	.short	0x0101


	//----- nvinfo : EIATTR_VRC_CTA_INIT_COUNT
	.align		4
        /*0024*/ 	.byte	0x02, 0x4a
	.zero		1
	.zero		1


	//----- nvinfo : EIATTR_EXIT_INSTR_OFFSETS
	.align		4
        /*0028*/ 	.byte	0x04, 0x1c
        /*002a*/ 	.short	(.L_11 - .L_10)


	//   ....[0]....
.L_10:
        /*002c*/ 	.word	0x00000110


	//----- nvinfo : EIATTR_CBANK_PARAM_SIZE
	.align		4
.L_11:
        /*0030*/ 	.byte	0x03, 0x19
        /*0032*/ 	.short	0x0008


	//----- nvinfo : EIATTR_PARAM_CBANK
	.align		4
        /*0034*/ 	.byte	0x04, 0x0a
        /*0036*/ 	.short	(.L_13 - .L_12)
	.align		4
.L_12:
        /*0038*/ 	.word	index@(.nv.constant0._Z14BankConfKernelPy)
        /*003c*/ 	.short	0x0380
        /*003e*/ 	.short	0x0008


	//----- nvinfo : EIATTR_SW_WAR
	.align		4
.L_13:
        /*0040*/ 	.byte	0x04, 0x36
        /*0042*/ 	.short	(.L_15 - .L_14)
.L_14:
        /*0044*/ 	.word	0x00000008
.L_15:


//--------------------- .nv.callgraph             --------------------------
	.section	.nv.callgraph,"",@"SHT_CUDA_CALLGRAPH"
	.align	4
	.sectionentsize	8
	.align		4
        /*0000*/ 	.word	0x00000000
	.align		4
        /*0004*/ 	.word	0xffffffff
	.align		4
        /*0008*/ 	.word	0x00000000
	.align		4
        /*000c*/ 	.word	0xfffffffe
	.align		4
        /*0010*/ 	.word	0x00000000
	.align		4
        /*0014*/ 	.word	0xfffffffd
	.align		4
        /*0018*/ 	.word	0x00000000
	.align		4
        /*001c*/ 	.word	0xfffffffc


//--------------------- .text._Z14BankConfKernelPy --------------------------
	.section	.text._Z14BankConfKernelPy,"ax",@progbits
	.align	128
        .global         _Z14BankConfKernelPy
        .type           _Z14BankConfKernelPy,@function
        .size           _Z14BankConfKernelPy,(.L_x_1 - _Z14BankConfKernelPy)
        .other          _Z14BankConfKernelPy,@"STO_CUDA_ENTRY STV_DEFAULT"
_Z14BankConfKernelPy:
.text._Z14BankConfKernelPy:
[----:B------:R-:W-:Y:S01]  /*0000*/  LDC R1, c[0x0][0x37c] ;  /* 0x0000df00ff017b82 */ /* 0x000fe20000000800 */
[----:B------:R-:W0:Y:S01]  /*0010*/  LDCU.64 UR6, c[0x0][0x358] ;  /* 0x00006b00ff0677ac */ /* 0x000e220008000a00 */
[----:B------:R-:W-:Y:S01]  /*0020*/  NOP ;  /* 0x0000000000007918 */ /* 0x000fe20000000000 */
[----:B------:R-:W-:Y:S01]  /*0030*/  CS2R R4, SR_CLOCKLO ;  /* 0x0000000000047805 */ /* 0x000fe20000015000 */
[----:B------:R-:W1:Y:S04]  /*0040*/  S2R R0, SR_TID.X ;  /* 0x0000000000007919 */ /* 0x000e680000002100 */
[----:B------:R-:W2:Y:S01]  /*0050*/  S2UR UR5, SR_CgaCtaId ;  /* 0x00000000000579c3 */ /* 0x000ea20000008800 */
[----:B------:R-:W-:Y:S02]  /*0060*/  UMOV UR4, 0x400 ;  /* 0x0000040000047882 */ /* 0x000fe40000000000 */
[----:B--2---:R-:W-:-:S06]  /*0070*/  ULEA UR4, UR5, UR4, 0x18 ;  /* 0x0000000405047291 */ /* 0x004fcc000f8ec0ff */
[----:B-1----:R-:W-:-:S05]  /*0080*/  LEA R0, R0, UR4, 0x7 ;  /* 0x0000000400007c11 */ /* 0x002fca000f8e38ff */
[----:B------:R-:W1:Y:S02]  /*0090*/  LDS R2, [R0] ;  /* 0x0000000000027984 */ /* 0x000e640000000800 */
[----:B-1----:R-:W-:-:S05]  /*00a0*/  FADD R3, R2, 1 ;  /* 0x3f80000002037421 */ /* 0x002fca0000000000 */
[----:B------:R1:W-:Y:S01]  /*00b0*/  STS [R0], R3 ;  /* 0x0000000300007388 */ /* 0x0003e20000000800 */
[----:B------:R-:W-:Y:S01]  /*00c0*/  CS2R R6, SR_CLOCKLO ;  /* 0x0000000000067805 */ /* 0x000fe20000015000 */
[----:B-1----:R-:W0:Y:S05]  /*00d0*/  LDC.64 R2, c[0x0][0x380] ;  /* 0x0000e000ff027b82 */ /* 0x002e2a0000000a00 */
[----:B------:R-:W-:-:S05]  /*00e0*/  IADD3 R4, P0, PT, -R4, R6, RZ ;  /* 0x0000000604047210 */ /* 0x000fca0007f1e1ff */
[----:B------:R-:W-:-:S05]  /*00f0*/  IMAD.X R5, R7, 0x1, ~R5, P0 ;  /* 0x0000000107057824 */ /* 0x000fca00000e0e05 */
[----:B0-----:R-:W-:Y:S01]  /*0100*/  STG.E.64 desc[UR6][R2.64], R4 ;  /* 0x0000000402007986 */ /* 0x001fe2000c101b06 */
[----:B------:R-:W-:Y:S05]  /*0110*/  EXIT ;  /* 0x000000000000794d */ /* 0x000fea0003800000 */
.L_x_0:
[----:B------:R-:W-:-:S00]  /*0120*/  BRA `(.L_x_0) ;  /* 0xfffffffc00fc7947 */ /* 0x000fc0000383ffff */
[----:B------:R-:W-:-:S00]  /*0130*/  NOP ;  /* 0x0000000000007918 */ /* 0x000fc00000000000 */
        /* <DEDUP_REMOVED lines=12> */
.L_x_1:


//--------------------- .nv.shared._Z14BankConfKernelPy --------------------------
	.section	.nv.shared._Z14BankConfKernelPy,"aw",@nobits
	.sectionflags	@""
	.align	4
.nv.shared._Z14BankConfKernelPy:
	.zero		5120


//--------------------- .nv.shared.reserved.0     --------------------------
	.section	.nv.shared.reserved.0,"aw",@nobits
	.weak		__nv_reservedSMEM_offset_0_alias
	.size		__nv_reservedSMEM_offset_0_alias, 0, 64
	.other		__nv_reservedSMEM_offset_0_alias,@"STO_CUDA_RESERVED_SHARED STV_DEFAULT"
__nv_reservedSMEM_offset_0_alias:
	.zero		0
	.zero		64


//--------------------- .nv.constant0._Z14BankConfKernelPy --------------------------
	.section	.nv.constant0._Z14BankConfKernelPy,"a",@progbits
	.sectionflags	@""
	.align	4
.nv.constant0._Z14BankConfKernelPy:
	.zero		904


//--------------------- SYMBOLS --------------------------

	.type		.nv.reservedSmem.offset0,@object
	.size		.nv.reservedSmem.offset0,0x4
	.type		.nv.reservedSmem.cap,@object
	.size		.nv.reservedSmem.cap,0x4
